	.headerflags	@"EF_CUDA_TEXMODE_UNIFIED EF_CUDA_64BIT_ADDRESS EF_CUDA_ACCELERATORS EF_CUDA_SM90 EF_CUDA_VIRTUAL_SM(EF_CUDA_SM90)"
	.elftype	@"ET_EXEC"


//--------------------- .nv.info                  --------------------------
	.section	.nv.info,"",@"SHT_CUDA_INFO"
	.align	4


	//----- nvinfo : EIATTR_REGCOUNT
	.align		4
        /*0000*/ 	.byte	0x04, 0x2f
        /*0002*/ 	.short	(.L_3 - .L_2)
	.align		4
.L_2:
        /*0004*/ 	.word	index@(triton_per_fused_div_pow_relu_sum_1)
        /*0008*/ 	.word	0x0000000c


	//----- nvinfo : EIATTR_MIN_STACK_SIZE
	.align		4
.L_3:
        /*000c*/ 	.byte	0x04, 0x12
        /*000e*/ 	.short	(.L_5 - .L_4)
	.align		4
.L_4:
        /*0010*/ 	.word	index@(triton_per_fused_div_pow_relu_sum_1)
        /*0014*/ 	.word	0x00000000


	//----- nvinfo : EIATTR_FRAME_SIZE
	.align		4
.L_5:
        /*0018*/ 	.byte	0x04, 0x11
        /*001a*/ 	.short	(.L_7 - .L_6)
	.align		4
.L_6:
        /*001c*/ 	.word	index@(triton_per_fused_div_pow_relu_sum_1)
        /*0020*/ 	.word	0x00000000


	//----- nvinfo : EIATTR_MIN_STACK_SIZE
	.align		4
.L_7:
        /*0024*/ 	.byte	0x04, 0x12
        /*0026*/ 	.short	(.L_9 - .L_8)
	.align		4
.L_8:
        /*0028*/ 	.word	index@(triton_per_fused_div_pow_relu_sum_1)
        /*002c*/ 	.word	0x00000000
.L_9:


//--------------------- .nv.info.triton_per_fused_div_pow_relu_sum_1 --------------------------
	.section	.nv.info.triton_per_fused_div_pow_relu_sum_1,"",@"SHT_CUDA_INFO"
	.sectionflags	@""
	.align	4


	//----- nvinfo : EIATTR_CUDA_API_VERSION
	.align		4
        /*0000*/ 	.byte	0x04, 0x37
        /*0002*/ 	.short	(.L_11 - .L_10)
.L_10:
        /*0004*/ 	.word	0x0000007c


	//----- nvinfo : EIATTR_KPARAM_INFO
	.align		4
.L_11:
        /*0008*/ 	.byte	0x04, 0x17
        /*000a*/ 	.short	(.L_13 - .L_12)
.L_12:
        /*000c*/ 	.word	0x00000000
        /*0010*/ 	.short	0x0002
        /*0012*/ 	.short	0x000c
        /*0014*/ 	.byte	0x00, 0xf0, 0x11, 0x00


	//----- nvinfo : EIATTR_KPARAM_INFO
	.align		4
.L_13:
        /*0018*/ 	.byte	0x04, 0x17
        /*001a*/ 	.short	(.L_15 - .L_14)
.L_14:
        /*001c*/ 	.word	0x00000000
        /*0020*/ 	.short	0x0001
        /*0022*/ 	.short	0x0008
        /*0024*/ 	.byte	0x00, 0xf0, 0x11, 0x00


	//----- nvinfo : EIATTR_KPARAM_INFO
	.align		4
.L_15:
        /*0028*/ 	.byte	0x04, 0x17
        /*002a*/ 	.short	(.L_17 - .L_16)
.L_16:
        /*002c*/ 	.word	0x00000000
        /*0030*/ 	.short	0x0000
        /*0032*/ 	.short	0x0000
        /*0034*/ 	.byte	0x00, 0xf4, 0x21, 0x00


	//----- nvinfo : EIATTR_SPARSE_MMA_MASK
	.align		4
.L_17:
        /*0038*/ 	.byte	0x03, 0x50
        /*003a*/ 	.short	0x0000


	//----- nvinfo : EIATTR_MAXREG_COUNT
	.align		4
        /*003c*/ 	.byte	0x03, 0x1b
        /*003e*/ 	.short	0x00ff


	//----- nvinfo : EIATTR_COOP_GROUP_MASK_REGIDS
	.align		4
        /*0040*/ 	.byte	0x04, 0x29
        /*0042*/ 	.short	(.L_19 - .L_18)


	//   ....[0]....
.L_18:
        /*0044*/ 	.word	0xffffffff


	//   ....[1]....
        /*0048*/ 	.word	0xffffffff


	//   ....[2]....
        /*004c*/ 	.word	0xffffffff


	//----- nvinfo : EIATTR_COOP_GROUP_INSTR_OFFSETS
	.align		4
.L_19:
        /*0050*/ 	.byte	0x04, 0x28
        /*0052*/ 	.short	(.L_21 - .L_20)


	//   ....[0]....
.L_20:
        /*0054*/ 	.word	0x000001b0


	//   ....[1]....
        /*0058*/ 	.word	0x000001d0


	//   ....[2]....
        /*005c*/ 	.word	0x000001f0


	//----- nvinfo : EIATTR_EXIT_INSTR_OFFSETS
	.align		4
.L_21:
        /*0060*/ 	.byte	0x04, 0x1c
        /*0062*/ 	.short	(.L_23 - .L_22)


	//   ....[0]....
.L_22:
        /*0064*/ 	.word	0x000002e0


	//   ....[1]....
        /*0068*/ 	.word	0x00000300


	//----- nvinfo : EIATTR_REQNTID
	.align		4
.L_23:
        /*006c*/ 	.byte	0x04, 0x10
        /*006e*/ 	.short	(.L_25 - .L_24)
.L_24:
        /*0070*/ 	.word	0x00000040
        /*0074*/ 	.word	0x00000001
        /*0078*/ 	.word	0x00000001


	//----- nvinfo : EIATTR_CRS_STACK_SIZE
	.align		4
.L_25:
        /*007c*/ 	.byte	0x04, 0x1e
        /*007e*/ 	.short	(.L_27 - .L_26)
.L_26:
        /*0080*/ 	.word	0x00000000


	//----- nvinfo : EIATTR_CBANK_PARAM_SIZE
	.align		4
.L_27:
        /*0084*/ 	.byte	0x03, 0x19
        /*0086*/ 	.short	0x0010


	//----- nvinfo : EIATTR_PARAM_CBANK
	.align		4
        /*0088*/ 	.byte	0x04, 0x0a
        /*008a*/ 	.short	(.L_29 - .L_28)
	.align		4
.L_28:
        /*008c*/ 	.word	index@(.nv.constant0.triton_per_fused_div_pow_relu_sum_1)
        /*0090*/ 	.short	0x0210
        /*0092*/ 	.short	0x0010


	//----- nvinfo : EIATTR_SW_WAR
	.align		4
.L_29:
        /*0094*/ 	.byte	0x04, 0x36
        /*0096*/ 	.short	(.L_31 - .L_30)
.L_30:
        /*0098*/ 	.word	0x00000008
.L_31:


//--------------------- .nv.callgraph             --------------------------
	.section	.nv.callgraph,"",@"SHT_CUDA_CALLGRAPH"
	.align	4
	.sectionentsize	8
	.align		4
        /*0000*/ 	.word	0x00000000
	.align		4
        /*0004*/ 	.word	0xffffffff
	.align		4
        /*0008*/ 	.word	0x00000000
	.align		4
        /*000c*/ 	.word	0xfffffffe
	.align		4
        /*0010*/ 	.word	0x00000000
	.align		4
        /*0014*/ 	.word	0xfffffffd
	.align		4
        /*0018*/ 	.word	0x00000000
	.align		4
        /*001c*/ 	.word	0xfffffffc


//--------------------- .nv.constant4             --------------------------
	.section	.nv.constant4,"a",@progbits
	.align	8
	.align		8
.nv.constant4:
        /*0000*/ 	.dword	_$_str
	.align		8
        /*0008*/ 	.dword	_$_str_$_2


//--------------------- .text.triton_per_fused_div_pow_relu_sum_1 --------------------------
	.section	.text.triton_per_fused_div_pow_relu_sum_1,"ax",@progbits
	.align	128
        .global         triton_per_fused_div_pow_relu_sum_1
        .type           triton_per_fused_div_pow_relu_sum_1,@function
        .size           triton_per_fused_div_pow_relu_sum_1,(.L_x_2 - triton_per_fused_div_pow_relu_sum_1)
        .other          triton_per_fused_div_pow_relu_sum_1,@"STO_CUDA_ENTRY STV_DEFAULT"
triton_per_fused_div_pow_relu_sum_1:
.text.triton_per_fused_div_pow_relu_sum_1:
[----:B------:R-:W0:Y:S02]  /*0000*/  LDC R1, c[0x0][0x28] ;  /* 0x00000a00ff017b82 */ /* 0x000e240000000800 */
[----:B------:R-:W1:Y:S01]  /*0010*/  S2R R4, SR_TID.X ;  /* 0x0000000000047919 */ /* 0x000e620000002100 */
[----:B------:R-:W2:Y:S08]  /*0020*/  S2UR UR4, SR_CTAID.X ;  /* 0x00000000000479c3 */ /* 0x000eb00000002500 */
[----:B------:R-:W3:Y:S01]  /*0030*/  LDC.64 R2, c[0x0][0x210] ;  /* 0x00008400ff027b82 */ /* 0x000ee20000000a00 */
[----:B--2---:R-:W-:Y:S01]  /*0040*/  USHF.L.U32 UR4, UR4, 0x3, URZ ;  /* 0x0000000304047899 */ /* 0x004fe2000800063f */
[----:B-1----:R-:W-:-:S02]  /*0050*/  SHF.R.U32.HI R0, RZ, 0x3, R4 ;  /* 0x00000003ff007819 */ /* 0x002fc40000011604 */
[----:B------:R-:W-:Y:S02]  /*0060*/  SHF.L.U32 R4, R4, 0x1, RZ ;  /* 0x0000000104047819 */ /* 0x000fe400000006ff */
[----:B------:R-:W-:Y:S02]  /*0070*/  SGXT.U32 R0, R0, 0x3 ;  /* 0x000000030000781a */ /* 0x000fe40000000000 */
[----:B------:R-:W-:Y:S02]  /*0080*/  LOP3.LUT R5, R4, 0xe, RZ, 0xc0, !PT ;  /* 0x0000000e04057812 */ /* 0x000fe400078ec0ff */
[----:B------:R-:W-:Y:S01]  /*0090*/  LOP3.LUT R0, R0, UR4, RZ, 0xfc, !PT ;  /* 0x0000000400007c12 */ /* 0x000fe2000f8efcff */
[----:B------:R-:W-:-:S03]  /*00a0*/  ULDC.64 UR4, c[0x0][0x208] ;  /* 0x0000820000047ab9 */ /* 0x000fc60000000a00 */
[C---:B------:R-:W-:Y:S02]  /*00b0*/  ISETP.GE.AND P0, PT, R0.reuse, 0x40, PT ;  /* 0x000000400000780c */ /* 0x040fe40003f06270 */
[----:B------:R-:W-:-:S05]  /*00c0*/  LEA R5, R0, R5, 0x4 ;  /* 0x0000000500057211 */ /* 0x000fca00078e20ff */
[----:B---3--:R-:W-:Y:S01]  /*00d0*/  IMAD.WIDE R2, R5, 0x4, R2 ;  /* 0x0000000405027825 */ /* 0x008fe200078e0202 */
[----:B------:R-:W-:-:S05]  /*00e0*/  CS2R R4, SRZ ;  /* 0x0000000000047805 */ /* 0x000fca000001ff00 */
[----:B------:R-:W-:Y:S05]  /*00f0*/  @P0 BRA `(.L_x_0) ;  /* 0x0000000000040947 */ /* 0x000fea0003800000 */
[----:B------:R1:W5:Y:S02]  /*0100*/  LDG.E.64 R4, desc[UR4][R2.64] ;  /* 0x0000000402047981 */ /* 0x000364000c1e1b00 */
.L_x_0:
[----:B-----5:R-:W-:Y:S02]  /*0110*/  SEL R5, R5, RZ, !P0 ;  /* 0x000000ff05057207 */ /* 0x020fe40004000000 */
[----:B------:R-:W-:Y:S02]  /*0120*/  SEL R4, R4, RZ, !P0 ;  /* 0x000000ff04047207 */ /* 0x000fe40004000000 */
[C---:B------:R-:W-:Y:S02]  /*0130*/  FSETP.GEU.AND P2, PT, R5.reuse, RZ, PT ;  /* 0x000000ff0500720b */ /* 0x040fe40003f4e000 */
[C---:B------:R-:W-:Y:S02]  /*0140*/  FSETP.GEU.AND P1, PT, R4.reuse, RZ, PT ;  /* 0x000000ff0400720b */ /* 0x040fe40003f2e000 */
[----:B------:R-:W-:Y:S02]  /*0150*/  FSEL R5, R5, RZ, P2 ;  /* 0x000000ff05057208 */ /* 0x000fe40001000000 */
[----:B------:R-:W-:-:S03]  /*0160*/  FSEL R4, R4, RZ, P1 ;  /* 0x000000ff04047208 */ /* 0x000fc60000800000 */
[----:B------:R-:W-:-:S04]  /*0170*/  FMUL R7, R5, R5 ;  /* 0x0000000505077220 */ /* 0x000fc80000400000 */
[----:B------:R-:W-:-:S05]  /*0180*/  FFMA R7, R4, R4, R7 ;  /* 0x0000000404077223 */ /* 0x000fca0000000007 */
[----:B------:R-:W-:Y:S01]  /*0190*/  FSEL R7, R7, RZ, !P0 ;  /* 0x000000ff07077208 */ /* 0x000fe20004000000 */
[----:B------:R-:W-:Y:S05]  /*01a0*/  WARPSYNC.ALL ;  /* 0x0000000000007948 */ /* 0x000fea0003800000 */
[----:B------:R-:W2:Y:S02]  /*01b0*/  SHFL.BFLY PT, R0, R7, 0x4, 0x1f ;  /* 0x0c801f0007007f89 */ /* 0x000ea400000e0000 */
[----:B--2---:R-:W-:-:S05]  /*01c0*/  FADD R0, R7, R0 ;  /* 0x0000000007007221 */ /* 0x004fca0000000000 */
[----:B------:R-:W2:Y:S02]  /*01d0*/  SHFL.BFLY PT, R9, R0, 0x2, 0x1f ;  /* 0x0c401f0000097f89 */ /* 0x000ea400000e0000 */
[----:B--2---:R-:W-:-:S05]  /*01e0*/  FADD R9, R0, R9 ;  /* 0x0000000900097221 */ /* 0x004fca0000000000 */
[----:B------:R-:W2:Y:S02]  /*01f0*/  SHFL.BFLY PT, R6, R9, 0x1, 0x1f ;  /* 0x0c201f0009067f89 */ /* 0x000ea400000e0000 */
[----:B--2---:R-:W-:-:S04]  /*0200*/  FADD R6, R9, R6 ;  /* 0x0000000609067221 */ /* 0x004fc80000000000 */
[----:B------:R-:W-:-:S04]  /*0210*/  FADD R6, R6, 9.9999999747524270788e-07 ;  /* 0x358637bd06067421 */ /* 0x000fc80000000000 */
[----:B------:R-:W2:Y:S02]  /*0220*/  MUFU.SQRT R8, R6 ;  /* 0x0000000600087308 */ /* 0x000ea40000002000 */
[C---:B--2---:R-:W-:Y:S02]  /*0230*/  FSETP.GT.AND P1, PT, R8.reuse, 8.50705917302346158658e+37, PT ;  /* 0x7e8000000800780b */ /* 0x044fe40003f24000 */
[----:B------:R-:W-:-:S11]  /*0240*/  FSETP.GEU.AND P2, PT, R8, 1.175494350822287508e-38, PT ;  /* 0x008000000800780b */ /* 0x000fd60003f4e000 */
[----:B------:R-:W-:Y:S01]  /*0250*/  @P1 FMUL R8, R8, 0.25 ;  /* 0x3e80000008081820 */ /* 0x000fe20000400000 */
[----:B------:R-:W-:Y:S01]  /*0260*/  @P1 FMUL R4, R4, 0.25 ;  /* 0x3e80000004041820 */ /* 0x000fe20000400000 */
[----:B------:R-:W-:Y:S02]  /*0270*/  @P1 FMUL R5, R5, 0.25 ;  /* 0x3e80000005051820 */ /* 0x000fe40000400000 */
[----:B------:R-:W-:Y:S01]  /*0280*/  @!P2 FMUL R8, R8, 16777216 ;  /* 0x4b8000000808a820 */ /* 0x000fe20000400000 */
[----:B------:R-:W-:Y:S01]  /*0290*/  @!P2 FMUL R4, R4, 16777216 ;  /* 0x4b8000000404a820 */ /* 0x000fe20000400000 */
[----:B------:R-:W-:-:S04]  /*02a0*/  @!P2 FMUL R5, R5, 16777216 ;  /* 0x4b8000000505a820 */ /* 0x000fc80000400000 */
[----:B------:R-:W2:Y:S02]  /*02b0*/  MUFU.RCP R8, R8 ;  /* 0x0000000800087308 */ /* 0x000ea40000001000 */
[C---:B--2---:R-:W-:Y:S01]  /*02c0*/  FMUL R4, R8.reuse, R4 ;  /* 0x0000000408047220 */ /* 0x044fe20000400000 */
[----:B------:R-:W-:Y:S01]  /*02d0*/  FMUL R5, R8, R5 ;  /* 0x0000000508057220 */ /* 0x000fe20000400000 */
[----:B------:R-:W-:Y:S06]  /*02e0*/  @P0 EXIT ;  /* 0x000000000000094d */ /* 0x000fec0003800000 */
[----:B------:R-:W-:Y:S01]  /*02f0*/  STG.E.64 desc[UR4][R2.64], R4 ;  /* 0x0000000402007986 */ /* 0x000fe2000c101b04 */
[----:B------:R-:W-:Y:S05]  /*0300*/  EXIT ;  /* 0x000000000000794d */ /* 0x000fea0003800000 */
.L_x_1:
[----:B------:R-:W-:-:S00]  /*0310*/  BRA `(.L_x_1) ;  /* 0xfffffffc00fc7947 */ /* 0x000fc0000383ffff */
[----:B------:R-:W-:-:S00]  /*0320*/  NOP ;  /* 0x0000000000007918 */ /* 0x000fc00000000000 */
        /* <DEDUP_REMOVED lines=13> */
.L_x_2:


//--------------------- .nv.global.init           --------------------------
	.section	.nv.global.init,"aw",@progbits
.nv.global.init:
	.type		_$_str,@object
	.size		_$_str,(_$_str_$_2 - _$_str)
_$_str:
        /*0000*/ 	.byte	0x5f, 0x5f, 0x43, 0x55, 0x44, 0x41, 0x5f, 0x46, 0x54, 0x5a, 0x00
	.type		_$_str_$_2,@object
	.size		_$_str_$_2,(.L_1 - _$_str_$_2)
_$_str_$_2:
        /*000b*/ 	.byte	0x5f, 0x5f, 0x43, 0x55, 0x44, 0x41, 0x5f, 0x50, 0x52, 0x45, 0x43, 0x5f, 0x53, 0x51, 0x52, 0x54
        /*001b*/ 	.byte	0x00
.L_1:


//--------------------- .nv.constant0.triton_per_fused_div_pow_relu_sum_1 --------------------------
	.section	.nv.constant0.triton_per_fused_div_pow_relu_sum_1,"a",@progbits
	.sectionflags	@""
	.align	4
.nv.constant0.triton_per_fused_div_pow_relu_sum_1:
	.zero		544
